//
// Generated by NVIDIA NVVM Compiler
//
// Compiler Build ID: CL-36424714
// Cuda compilation tools, release 13.0, V13.0.88
// Based on NVVM 20.0.0
//

.version 9.0
.target sm_100
.address_size 64

	// .globl	kernexec

.visible .entry kernexec(
	.param .u32 kernexec_param_0,
	.param .f32 kernexec_param_1,
	.param .u64 .ptr .align 1 kernexec_param_2,
	.param .u64 .ptr .align 1 kernexec_param_3
)
{
	.reg .pred 	%p<3>;
	.reg .b32 	%r<11>;
	.reg .b32 	%f<5>;
	.reg .b64 	%rd<8>;

	ld.param.u32 	%r6, [kernexec_param_0];
	ld.param.f32 	%f1, [kernexec_param_1];
	ld.param.u64 	%rd3, [kernexec_param_2];
	ld.param.u64 	%rd4, [kernexec_param_3];
	mov.u32 	%r7, %ctaid.x;
	mov.u32 	%r1, %ntid.x;
	mov.u32 	%r8, %tid.x;
	mad.lo.s32 	%r10, %r7, %r1, %r8;
	setp.ge.s32 	%p1, %r10, %r6;
	@%p1 bra 	$L__BB0_3;
	mov.u32 	%r9, %nctaid.x;
	mul.lo.s32 	%r3, %r1, %r9;
	cvta.to.global.u64 	%rd1, %rd3;
	cvta.to.global.u64 	%rd2, %rd4;
$L__BB0_2:
	mul.wide.s32 	%rd5, %r10, 4;
	add.s64 	%rd6, %rd1, %rd5;
	ld.global.f32 	%f2, [%rd6];
	add.s64 	%rd7, %rd2, %rd5;
	ld.global.f32 	%f3, [%rd7];
	fma.rn.f32 	%f4, %f1, %f2, %f3;
	st.global.f32 	[%rd7], %f4;
	add.s32 	%r10, %r10, %r3;
	setp.lt.s32 	%p2, %r10, %r6;
	@%p2 bra 	$L__BB0_2;
$L__BB0_3:
	ret;

}


// ===== COMPILED SASS (sm_100) =====

	.target	sm_100

	.elftype	@"ET_EXEC"


//--------------------- .note.nv.tkinfo           --------------------------
	.section	.note.nv.tkinfo,"",@"SHT_NOTE"
	.sectionflags	@"SHF_NOTE_NV_TKINFO"
	.tkinfo
        /*0018*/ 	.word	0x00000002
        /*0030*/ 	.string	""
        /*0030*/ 	.string	"ptxas"
        /*0030*/ 	.string	"Cuda compilation tools, release 13.0, V13.0.88"
        /*0030*/ 	.string	"Build cuda_13.0.r13.0/compiler.36424714_0"
        /*0030*/ 	.string	"-arch sm_100 -m 64 "



//--------------------- .note.nv.cuinfo           --------------------------
	.section	.note.nv.cuinfo,"",@"SHT_NOTE"
	.sectionflags	@"SHF_NOTE_NV_CUINFO"
        /*0018*/ 	.short	0x0002
        /*001a*/ 	.short	0x0064
        /*001c*/ 	.short	0x0082
	.zero		2


//--------------------- .nv.info                  --------------------------
	.section	.nv.info,"",@"SHT_CUDA_INFO"
	.align	4


	//----- nvinfo : EIATTR_REGCOUNT
	.align		4
        /*0000*/ 	.byte	0x04, 0x2f
        /*0002*/ 	.short	(.L_1 - .L_0)
	.align		4
.L_0:
        /*0004*/ 	.word	index@(kernexec)
        /*0008*/ 	.word	0x00000010


	//----- nvinfo : EIATTR_FRAME_SIZE
	.align		4
.L_1:
        /*000c*/ 	.byte	0x04, 0x11
        /*000e*/ 	.short	(.L_3 - .L_2)
	.align		4
.L_2:
        /*0010*/ 	.word	index@(kernexec)
        /*0014*/ 	.word	0x00000000


	//----- nvinfo : EIATTR_MIN_STACK_SIZE
	.align		4
.L_3:
        /*0018*/ 	.byte	0x04, 0x12
        /*001a*/ 	.short	(.L_5 - .L_4)
	.align		4
.L_4:
        /*001c*/ 	.word	index@(kernexec)
        /*0020*/ 	.word	0x00000000
.L_5:


//--------------------- .nv.compat                --------------------------
	.section	.nv.compat,"",@"SHT_CUDA_COMPAT_INFO"
	.align	4
        /*0000*/ 	.byte	0x02, 0x09, 0x00, 0x00, 0x02, 0x02, 0x01, 0x00, 0x02, 0x05, 0x05, 0x00, 0x03, 0x07, 0x01, 0x01
        /*0010*/ 	.byte	0x02, 0x03, 0x00, 0x00, 0x02, 0x06, 0x01, 0x00, 0x04, 0x0b, 0x08, 0x00, 0x09, 0x00, 0x00, 0x00
        /*0020*/ 	.byte	0x00, 0x00, 0x00, 0x00


//--------------------- .nv.info.kernexec         --------------------------
	.section	.nv.info.kernexec,"",@"SHT_CUDA_INFO"
	.sectionflags	@""
	.align	4


	//----- nvinfo : EIATTR_CUDA_API_VERSION
	.align		4
        /*0000*/ 	.byte	0x04, 0x37
        /*0002*/ 	.short	(.L_7 - .L_6)
.L_6:
        /*0004*/ 	.word	0x00000082


	//----- nvinfo : EIATTR_KPARAM_INFO
	.align		4
.L_7:
        /*0008*/ 	.byte	0x04, 0x17
        /*000a*/ 	.short	(.L_9 - .L_8)
.L_8:
        /*000c*/ 	.word	0x00000000
        /*0010*/ 	.short	0x0003
        /*0012*/ 	.short	0x0010
        /*0014*/ 	.byte	0x00, 0xf5, 0x21, 0x00


	//----- nvinfo : EIATTR_KPARAM_INFO
	.align		4
.L_9:
        /*0018*/ 	.byte	0x04, 0x17
        /*001a*/ 	.short	(.L_11 - .L_10)
.L_10:
        /*001c*/ 	.word	0x00000000
        /*0020*/ 	.short	0x0002
        /*0022*/ 	.short	0x0008
        /*0024*/ 	.byte	0x00, 0xf5, 0x21, 0x00


	//----- nvinfo : EIATTR_KPARAM_INFO
	.align		4
.L_11:
        /*0028*/ 	.byte	0x04, 0x17
        /*002a*/ 	.short	(.L_13 - .L_12)
.L_12:
        /*002c*/ 	.word	0x00000000
        /*0030*/ 	.short	0x0001
        /*0032*/ 	.short	0x0004
        /*0034*/ 	.byte	0x00, 0xf0, 0x11, 0x00


	//----- nvinfo : EIATTR_KPARAM_INFO
	.align		4
.L_13:
        /*0038*/ 	.byte	0x04, 0x17
        /*003a*/ 	.short	(.L_15 - .L_14)
.L_14:
        /*003c*/ 	.word	0x00000000
        /*0040*/ 	.short	0x0000
        /*0042*/ 	.short	0x0000
        /*0044*/ 	.byte	0x00, 0xf0, 0x11, 0x00


	//----- nvinfo : EIATTR_SPARSE_MMA_MASK
	.align		4
.L_15:
        /*0048*/ 	.byte	0x03, 0x50
        /*004a*/ 	.short	0x0000


	//----- nvinfo : EIATTR_MAXREG_COUNT
	.align		4
        /*004c*/ 	.byte	0x03, 0x1b
        /*004e*/ 	.short	0x00ff


	//----- nvinfo : EIATTR_MERCURY_ISA_VERSION
	.align		4
        /*0050*/ 	.byte	0x03, 0x5f
        /*0052*/ 	.short	0x0101


	//----- nvinfo : EIATTR_VRC_CTA_INIT_COUNT
	.align		4
        /*0054*/ 	.byte	0x02, 0x4a
	.zero		1
	.zero		1


	//----- nvinfo : EIATTR_EXIT_INSTR_OFFSETS
	.align		4
        /*0058*/ 	.byte	0x04, 0x1c
        /*005a*/ 	.short	(.L_17 - .L_16)


	//   ....[0]....
.L_16:
        /*005c*/ 	.word	0x00000070


	//   ....[1]....
        /*0060*/ 	.word	0x00000170


	//----- nvinfo : EIATTR_CRS_STACK_SIZE
	.align		4
.L_17:
        /*0064*/ 	.byte	0x04, 0x1e
        /*0066*/ 	.short	(.L_19 - .L_18)
.L_18:
        /*0068*/ 	.word	0x00000000


	//----- nvinfo : EIATTR_CBANK_PARAM_SIZE
	.align		4
.L_19:
        /*006c*/ 	.byte	0x03, 0x19
        /*006e*/ 	.short	0x0018


	//----- nvinfo : EIATTR_PARAM_CBANK
	.align		4
        /*0070*/ 	.byte	0x04, 0x0a
        /*0072*/ 	.short	(.L_21 - .L_20)
	.align		4
.L_20:
        /*0074*/ 	.word	index@(.nv.constant0.kernexec)
        /*0078*/ 	.short	0x0380
        /*007a*/ 	.short	0x0018


	//----- nvinfo : EIATTR_SW_WAR
	.align		4
.L_21:
        /*007c*/ 	.byte	0x04, 0x36
        /*007e*/ 	.short	(.L_23 - .L_22)
.L_22:
        /*0080*/ 	.word	0x00000008
.L_23:


//--------------------- .nv.callgraph             --------------------------
	.section	.nv.callgraph,"",@"SHT_CUDA_CALLGRAPH"
	.align	4
	.sectionentsize	8
	.align		4
        /*0000*/ 	.word	0x00000000
	.align		4
        /*0004*/ 	.word	0xffffffff
	.align		4
        /*0008*/ 	.word	0x00000000
	.align		4
        /*000c*/ 	.word	0xfffffffe
	.align		4
        /*0010*/ 	.word	0x00000000
	.align		4
        /*0014*/ 	.word	0xfffffffd
	.align		4
        /*0018*/ 	.word	0x00000000
	.align		4
        /*001c*/ 	.word	0xfffffffc


//--------------------- .text.kernexec            --------------------------
	.section	.text.kernexec,"ax",@progbits
	.align	128
        .global         kernexec
        .type           kernexec,@function
        .size           kernexec,(.L_x_2 - kernexec)
        .other          kernexec,@"STO_CUDA_ENTRY STV_DEFAULT"
kernexec:
.text.kernexec:
[----:B------:R-:W-:Y:S01]  /*0000*/  LDC R1, c[0x0][0x37c] ;  /* 0x0000df00ff017b82 */ /* 0x000fe20000000800 */
[----:B------:R-:W0:Y:S07]  /*0010*/  S2R R0, SR_TID.X ;  /* 0x0000000000007919 */ /* 0x000e2e0000002100 */
[----:B------:R-:W0:Y:S01]  /*0020*/  S2UR UR4, SR_CTAID.X ;  /* 0x00000000000479c3 */ /* 0x000e220000002500 */
[----:B------:R-:W1:Y:S07]  /*0030*/  LDCU UR5, c[0x0][0x380] ;  /* 0x00007000ff0577ac */ /* 0x000e6e0008000800 */
[----:B------:R-:W0:Y:S02]  /*0040*/  LDC R11, c[0x0][0x360] ;  /* 0x0000d800ff0b7b82 */ /* 0x000e240000000800 */
[----:B0-----:R-:W-:-:S05]  /*0050*/  IMAD R0, R11, UR4, R0 ;  /* 0x000000040b007c24 */ /* 0x001fca000f8e0200 */
[----:B-1----:R-:W-:-:S13]  /*0060*/  ISETP.GE.AND P0, PT, R0, UR5, PT ;  /* 0x0000000500007c0c */ /* 0x002fda000bf06270 */
[----:B------:R-:W-:Y:S05]  /*0070*/  @P0 EXIT ;  /* 0x000000000000094d */ /* 0x000fea0003800000 */
[----:B------:R-:W0:Y:S01]  /*0080*/  LDC.64 R6, c[0x0][0x388] ;  /* 0x0000e200ff067b82 */ /* 0x000e220000000a00 */
[----:B------:R-:W1:Y:S01]  /*0090*/  LDCU UR4, c[0x0][0x370] ;  /* 0x00006e00ff0477ac */ /* 0x000e620008000800 */
[----:B------:R-:W2:Y:S06]  /*00a0*/  LDCU.64 UR6, c[0x0][0x358] ;  /* 0x00006b00ff0677ac */ /* 0x000eac0008000a00 */
[----:B------:R-:W3:Y:S01]  /*00b0*/  LDC.64 R8, c[0x0][0x390] ;  /* 0x0000e400ff087b82 */ /* 0x000ee20000000a00 */
[----:B------:R-:W4:Y:S01]  /*00c0*/  LDCU UR8, c[0x0][0x384] ;  /* 0x00007080ff0877ac */ /* 0x000f220008000800 */
[----:B-1----:R-:W-:-:S07]  /*00d0*/  IMAD R11, R11, UR4, RZ ;  /* 0x000000040b0b7c24 */ /* 0x002fce000f8e02ff */
.L_x_0:
[----:B0-----:R-:W-:-:S04]  /*00e0*/  IMAD.WIDE R2, R0, 0x4, R6 ;  /* 0x0000000400027825 */ /* 0x001fc800078e0206 */
[----:B-1-3--:R-:W-:Y:S02]  /*00f0*/  IMAD.WIDE R4, R0, 0x4, R8 ;  /* 0x0000000400047825 */ /* 0x00afe400078e0208 */
[----:B--2---:R-:W4:Y:S04]  /*0100*/  LDG.E R2, desc[UR6][R2.64] ;  /* 0x0000000602027981 */ /* 0x004f28000c1e1900 */
[----:B------:R-:W4:Y:S01]  /*0110*/  LDG.E R13, desc[UR6][R4.64] ;  /* 0x00000006040d7981 */ /* 0x000f22000c1e1900 */
[----:B------:R-:W-:-:S04]  /*0120*/  IADD3 R0, PT, PT, R11, R0, RZ ;  /* 0x000000000b007210 */ /* 0x000fc80007ffe0ff */
[----:B------:R-:W-:Y:S01]  /*0130*/  ISETP.GE.AND P0, PT, R0, UR5, PT ;  /* 0x0000000500007c0c */ /* 0x000fe2000bf06270 */
[----:B----4-:R-:W-:-:S05]  /*0140*/  FFMA R13, R2, UR8, R13 ;  /* 0x00000008020d7c23 */ /* 0x010fca000800000d */
[----:B------:R1:W-:Y:S07]  /*0150*/  STG.E desc[UR6][R4.64], R13 ;  /* 0x0000000d04007986 */ /* 0x0003ee000c101906 */
[----:B------:R-:W-:Y:S05]  /*0160*/  @!P0 BRA `(.L_x_0) ;  /* 0xfffffffc00dc8947 */ /* 0x000fea000383ffff */
[----:B------:R-:W-:Y:S05]  /*0170*/  EXIT ;  /* 0x000000000000794d */ /* 0x000fea0003800000 */
.L_x_1:
[----:B------:R-:W-:-:S00]  /*0180*/  BRA `(.L_x_1) ;  /* 0xfffffffc00fc7947 */ /* 0x000fc0000383ffff */
[----:B------:R-:W-:-:S00]  /*0190*/  NOP ;  /* 0x0000000000007918 */ /* 0x000fc00000000000 */
        /* <DEDUP_REMOVED lines=14> */
.L_x_2:


//--------------------- .nv.shared.reserved.0     --------------------------
	.section	.nv.shared.reserved.0,"aw",@nobits
	.weak		__nv_reservedSMEM_offset_0_alias
	.size		__nv_reservedSMEM_offset_0_alias, 0, 64
	.other		__nv_reservedSMEM_offset_0_alias,@"STO_CUDA_RESERVED_SHARED STV_DEFAULT"
__nv_reservedSMEM_offset_0_alias:
	.zero		0
	.zero		64


//--------------------- .nv.constant0.kernexec    --------------------------
	.section	.nv.constant0.kernexec,"a",@progbits
	.sectionflags	@""
	.align	4
.nv.constant0.kernexec:
	.zero		920


//--------------------- SYMBOLS --------------------------

	.type		.nv.reservedSmem.offset0,@object
	.size		.nv.reservedSmem.offset0,0x4
